//
// Generated by NVIDIA NVVM Compiler
//
// Compiler Build ID: CL-36424714
// Cuda compilation tools, release 13.0, V13.0.88
// Based on NVVM 20.0.0
//

.version 9.0
.target sm_100
.address_size 64

	// .globl	_Z8helloGPUv
.extern .func  (.param .b32 func_retval0) vprintf
(
	.param .b64 vprintf_param_0,
	.param .b64 vprintf_param_1
)
;
.global .align 1 .b8 $str[75] = {116, 104, 105, 115, 32, 105, 115, 32, 103, 112, 117, 239, 188, 140, 98, 108, 111, 99, 107, 73, 100, 120, 46, 120, 61, 37, 100, 44, 98, 108, 111, 99, 107, 73, 100, 120, 46, 121, 61, 37, 100, 239, 188, 140, 116, 104, 114, 101, 97, 100, 73, 100, 120, 46, 120, 61, 37, 100, 44, 116, 104, 114, 101, 97, 100, 73, 100, 120, 46, 121, 61, 37, 100, 10};

.visible .entry _Z8helloGPUv()
{
	.local .align 16 .b8 	__local_depot0[16];
	.reg .b64 	%SP;
	.reg .b64 	%SPL;
	.reg .b32 	%r<7>;
	.reg .b64 	%rd<5>;

	mov.u64 	%SPL, __local_depot0;
	cvta.local.u64 	%SP, %SPL;
	add.u64 	%rd1, %SP, 0;
	add.u64 	%rd2, %SPL, 0;
	mov.u32 	%r1, %ctaid.x;
	mov.u32 	%r2, %ctaid.y;
	mov.u32 	%r3, %tid.x;
	mov.u32 	%r4, %tid.y;
	st.local.v4.u32 	[%rd2], {%r1, %r2, %r3, %r4};
	mov.u64 	%rd3, $str;
	cvta.global.u64 	%rd4, %rd3;
	{ // callseq 0, 0
	.param .b64 param0;
	st.param.b64 	[param0], %rd4;
	.param .b64 param1;
	st.param.b64 	[param1], %rd1;
	.param .b32 retval0;
	call.uni (retval0), 
	vprintf, 
	(
	param0, 
	param1
	);
	ld.param.b32 	%r5, [retval0];
	} // callseq 0
	ret;

}


// ===== COMPILED SASS (sm_100) =====

	.target	sm_100

	.elftype	@"ET_EXEC"


//--------------------- .note.nv.tkinfo           --------------------------
	.section	.note.nv.tkinfo,"",@"SHT_NOTE"
	.sectionflags	@"SHF_NOTE_NV_TKINFO"
	.tkinfo
        /*0018*/ 	.word	0x00000002
        /*0030*/ 	.string	""
        /*0030*/ 	.string	"ptxas"
        /*0030*/ 	.string	"Cuda compilation tools, release 13.0, V13.0.88"
        /*0030*/ 	.string	"Build cuda_13.0.r13.0/compiler.36424714_0"
        /*0030*/ 	.string	"-arch sm_100 -m 64 "



//--------------------- .note.nv.cuinfo           --------------------------
	.section	.note.nv.cuinfo,"",@"SHT_NOTE"
	.sectionflags	@"SHF_NOTE_NV_CUINFO"
        /*0018*/ 	.short	0x0002
        /*001a*/ 	.short	0x0064
        /*001c*/ 	.short	0x0082
	.zero		2


//--------------------- .nv.info                  --------------------------
	.section	.nv.info,"",@"SHT_CUDA_INFO"
	.align	4


	//----- nvinfo : EIATTR_REGCOUNT
	.align		4
        /*0000*/ 	.byte	0x04, 0x2f
        /*0002*/ 	.short	(.L_2 - .L_1)
	.align		4
.L_1:
        /*0004*/ 	.word	index@(_Z8helloGPUv)
        /*0008*/ 	.word	0x00000018


	//----- nvinfo : EIATTR_FRAME_SIZE
	.align		4
.L_2:
        /*000c*/ 	.byte	0x04, 0x11
        /*000e*/ 	.short	(.L_4 - .L_3)
	.align		4
.L_3:
        /*0010*/ 	.word	index@(_Z8helloGPUv)
        /*0014*/ 	.word	0x00000010


	//----- nvinfo : EIATTR_MIN_STACK_SIZE
	.align		4
.L_4:
        /*0018*/ 	.byte	0x04, 0x12
        /*001a*/ 	.short	(.L_6 - .L_5)
	.align		4
.L_5:
        /*001c*/ 	.word	index@(_Z8helloGPUv)
        /*0020*/ 	.word	0x00000010
.L_6:


//--------------------- .nv.compat                --------------------------
	.section	.nv.compat,"",@"SHT_CUDA_COMPAT_INFO"
	.align	4
        /*0000*/ 	.byte	0x02, 0x09, 0x00, 0x00, 0x02, 0x02, 0x01, 0x00, 0x02, 0x05, 0x05, 0x00, 0x03, 0x07, 0x01, 0x01
        /*0010*/ 	.byte	0x02, 0x03, 0x00, 0x00, 0x02, 0x06, 0x01, 0x00, 0x04, 0x0b, 0x08, 0x00, 0x09, 0x00, 0x00, 0x00
        /*0020*/ 	.byte	0x00, 0x00, 0x00, 0x00


//--------------------- .nv.info._Z8helloGPUv     --------------------------
	.section	.nv.info._Z8helloGPUv,"",@"SHT_CUDA_INFO"
	.sectionflags	@""
	.align	4


	//----- nvinfo : EIATTR_CUDA_API_VERSION
	.align		4
        /*0000*/ 	.byte	0x04, 0x37
        /*0002*/ 	.short	(.L_8 - .L_7)
.L_7:
        /*0004*/ 	.word	0x00000082


	//----- nvinfo : EIATTR_SPARSE_MMA_MASK
	.align		4
.L_8:
        /*0008*/ 	.byte	0x03, 0x50
        /*000a*/ 	.short	0x0000


	//----- nvinfo : EIATTR_MAXREG_COUNT
	.align		4
        /*000c*/ 	.byte	0x03, 0x1b
        /*000e*/ 	.short	0x00ff


	//----- nvinfo : EIATTR_EXTERNS
	.align		4
        /*0010*/ 	.byte	0x04, 0x0f
        /*0012*/ 	.short	(.L_10 - .L_9)


	//   ....[0]....
	.align		4
.L_9:
        /*0014*/ 	.word	index@(vprintf)


	//----- nvinfo : EIATTR_MERCURY_ISA_VERSION
	.align		4
.L_10:
        /*0018*/ 	.byte	0x03, 0x5f
        /*001a*/ 	.short	0x0101


	//----- nvinfo : EIATTR_VRC_CTA_INIT_COUNT
	.align		4
        /*001c*/ 	.byte	0x02, 0x4a
	.zero		1
	.zero		1


	//----- nvinfo : EIATTR_SYSCALL_OFFSETS
	.align		4
        /*0020*/ 	.byte	0x04, 0x46
        /*0022*/ 	.short	(.L_12 - .L_11)


	//   ....[0]....
.L_11:
        /*0024*/ 	.word	0x00000110


	//----- nvinfo : EIATTR_EXIT_INSTR_OFFSETS
	.align		4
.L_12:
        /*0028*/ 	.byte	0x04, 0x1c
        /*002a*/ 	.short	(.L_14 - .L_13)


	//   ....[0]....
.L_13:
        /*002c*/ 	.word	0x00000120


	//----- nvinfo : EIATTR_SW_WAR
	.align		4
.L_14:
        /*0030*/ 	.byte	0x04, 0x36
        /*0032*/ 	.short	(.L_16 - .L_15)
.L_15:
        /*0034*/ 	.word	0x00000008
.L_16:


//--------------------- .nv.callgraph             --------------------------
	.section	.nv.callgraph,"",@"SHT_CUDA_CALLGRAPH"
	.align	4
	.sectionentsize	8
	.align		4
        /*0000*/ 	.word	0x00000000
	.align		4
        /*0004*/ 	.word	0xffffffff
	.align		4
        /*0008*/ 	.word	index@(_Z8helloGPUv)
	.align		4
        /*000c*/ 	.word	index@(vprintf)
	.align		4
        /*0010*/ 	.word	0x00000000
	.align		4
        /*0014*/ 	.word	0xfffffffe
	.align		4
        /*0018*/ 	.word	0x00000000
	.align		4
        /*001c*/ 	.word	0xfffffffd
	.align		4
        /*0020*/ 	.word	0x00000000
	.align		4
        /*0024*/ 	.word	0xfffffffc


//--------------------- .nv.constant4             --------------------------
	.section	.nv.constant4,"a",@progbits
	.align	8
	.align		8
.nv.constant4:
        /*0000*/ 	.dword	vprintf
	.align		8
        /*0008*/ 	.dword	$str


//--------------------- .text._Z8helloGPUv        --------------------------
	.section	.text._Z8helloGPUv,"ax",@progbits
	.align	128
        .global         _Z8helloGPUv
        .type           _Z8helloGPUv,@function
        .size           _Z8helloGPUv,(.L_x_2 - _Z8helloGPUv)
        .other          _Z8helloGPUv,@"STO_CUDA_ENTRY STV_DEFAULT"
_Z8helloGPUv:
.text._Z8helloGPUv:
[----:B------:R-:W0:Y:S01]  /*0000*/  LDC R1, c[0x0][0x37c] ;  /* 0x0000df00ff017b82 */ /* 0x000e220000000800 */
[----:B------:R-:W1:Y:S01]  /*0010*/  S2R R8, SR_CTAID.X ;  /* 0x0000000000087919 */ /* 0x000e620000002500 */
[----:B0-----:R-:W-:Y:S01]  /*0020*/  VIADD R1, R1, 0xfffffff0 ;  /* 0xfffffff001017836 */ /* 0x001fe20000000000 */
[----:B------:R-:W-:Y:S01]  /*0030*/  MOV R0, 0x0 ;  /* 0x0000000000007802 */ /* 0x000fe20000000f00 */
[----:B------:R-:W0:Y:S01]  /*0040*/  LDCU UR4, c[0x0][0x2f8] ;  /* 0x00005f00ff0477ac */ /* 0x000e220008000800 */
[----:B------:R-:W1:Y:S03]  /*0050*/  S2R R9, SR_CTAID.Y ;  /* 0x0000000000097919 */ /* 0x000e660000002600 */
[----:B------:R2:W3:Y:S01]  /*0060*/  LDC.64 R2, c[0x4][R0] ;  /* 0x0100000000027b82 */ /* 0x0004e20000000a00 */
[----:B------:R-:W4:Y:S01]  /*0070*/  LDCU.64 UR6, c[0x4][0x8] ;  /* 0x01000100ff0677ac */ /* 0x000f220008000a00 */
[----:B------:R-:W1:Y:S01]  /*0080*/  S2R R10, SR_TID.X ;  /* 0x00000000000a7919 */ /* 0x000e620000002100 */
[----:B------:R-:W5:Y:S01]  /*0090*/  LDCU UR5, c[0x0][0x2fc] ;  /* 0x00005f80ff0577ac */ /* 0x000f620008000800 */
[----:B------:R-:W1:Y:S01]  /*00a0*/  S2R R11, SR_TID.Y ;  /* 0x00000000000b7919 */ /* 0x000e620000002200 */
[----:B0-----:R-:W-:Y:S01]  /*00b0*/  IADD3 R6, P0, PT, R1, UR4, RZ ;  /* 0x0000000401067c10 */ /* 0x001fe2000ff1e0ff */
[----:B----4-:R-:W-:Y:S01]  /*00c0*/  IMAD.U32 R4, RZ, RZ, UR6 ;  /* 0x00000006ff047e24 */ /* 0x010fe2000f8e00ff */
[----:B------:R-:W-:-:S03]  /*00d0*/  MOV R5, UR7 ;  /* 0x0000000700057c02 */ /* 0x000fc60008000f00 */
[----:B-----5:R-:W-:Y:S01]  /*00e0*/  IMAD.X R7, RZ, RZ, UR5, P0 ;  /* 0x00000005ff077e24 */ /* 0x020fe200080e06ff */
[----:B-1----:R2:W-:Y:S07]  /*00f0*/  STL.128 [R1], R8 ;  /* 0x0000000801007387 */ /* 0x0025ee0000100c00 */
[----:B------:R-:W-:-:S07]  /*0100*/  LEPC R20, `(.L_x_0) ;  /* 0x000000001014794e */ /* 0x000fce0000000000 */
[----:B--23--:R-:W-:Y:S05]  /*0110*/  CALL.ABS.NOINC R2 ;  /* 0x0000000002007343 */ /* 0x00cfea0003c00000 */
.L_x_0:
[----:B------:R-:W-:Y:S05]  /*0120*/  EXIT ;  /* 0x000000000000794d */ /* 0x000fea0003800000 */
.L_x_1:
[----:B------:R-:W-:-:S00]  /*0130*/  BRA `(.L_x_1) ;  /* 0xfffffffc00fc7947 */ /* 0x000fc0000383ffff */
[----:B------:R-:W-:-:S00]  /*0140*/  NOP ;  /* 0x0000000000007918 */ /* 0x000fc00000000000 */
        /* <DEDUP_REMOVED lines=11> */
.L_x_2:


//--------------------- .nv.global.init           --------------------------
	.section	.nv.global.init,"aw",@progbits
.nv.global.init:
	.type		$str,@object
	.size		$str,(.L_0 - $str)
$str:
        /*0000*/ 	.byte	0x74, 0x68, 0x69, 0x73, 0x20, 0x69, 0x73, 0x20, 0x67, 0x70, 0x75, 0xef, 0xbc, 0x8c, 0x62, 0x6c
        /*0010*/ 	.byte	0x6f, 0x63, 0x6b, 0x49, 0x64, 0x78, 0x2e, 0x78, 0x3d, 0x25, 0x64, 0x2c, 0x62, 0x6c, 0x6f, 0x63
        /*0020*/ 	.byte	0x6b, 0x49, 0x64, 0x78, 0x2e, 0x79, 0x3d, 0x25, 0x64, 0xef, 0xbc, 0x8c, 0x74, 0x68, 0x72, 0x65
        /*0030*/ 	.byte	0x61, 0x64, 0x49, 0x64, 0x78, 0x2e, 0x78, 0x3d, 0x25, 0x64, 0x2c, 0x74, 0x68, 0x72, 0x65, 0x61
        /*0040*/ 	.byte	0x64, 0x49, 0x64, 0x78, 0x2e, 0x79, 0x3d, 0x25, 0x64, 0x0a, 0x00
.L_0:


//--------------------- .nv.shared.reserved.0     --------------------------
	.section	.nv.shared.reserved.0,"aw",@nobits
	.weak		__nv_reservedSMEM_offset_0_alias
	.size		__nv_reservedSMEM_offset_0_alias, 0, 64
	.other		__nv_reservedSMEM_offset_0_alias,@"STO_CUDA_RESERVED_SHARED STV_DEFAULT"
__nv_reservedSMEM_offset_0_alias:
	.zero		0
	.zero		64


//--------------------- .nv.constant0._Z8helloGPUv --------------------------
	.section	.nv.constant0._Z8helloGPUv,"a",@progbits
	.sectionflags	@""
	.align	4
.nv.constant0._Z8helloGPUv:
	.zero		896


//--------------------- SYMBOLS --------------------------

	.type		.nv.reservedSmem.offset0,@object
	.size		.nv.reservedSmem.offset0,0x4
	.type		vprintf,@function
